//
// Generated by NVIDIA NVVM Compiler
//
// Compiler Build ID: CL-36424714
// Cuda compilation tools, release 13.0, V13.0.88
// Based on NVVM 20.0.0
//

.version 9.0
.target sm_100
.address_size 64

	// .globl	_Z11parallelSumPKiiPi
// _ZZ11parallelSumPKiiPiE4data has been demoted
// _ZZ3sumPiS_E4data has been demoted

.visible .entry _Z11parallelSumPKiiPi(
	.param .u64 .ptr .align 1 _Z11parallelSumPKiiPi_param_0,
	.param .u32 _Z11parallelSumPKiiPi_param_1,
	.param .u64 .ptr .align 1 _Z11parallelSumPKiiPi_param_2
)
{
	.reg .pred 	%p<18>;
	.reg .b32 	%r<95>;
	.reg .b64 	%rd<15>;
	// demoted variable
	.shared .align 4 .b8 _ZZ11parallelSumPKiiPiE4data[4096];
	ld.param.u64 	%rd3, [_Z11parallelSumPKiiPi_param_0];
	ld.param.u32 	%r26, [_Z11parallelSumPKiiPi_param_1];
	ld.param.u64 	%rd2, [_Z11parallelSumPKiiPi_param_2];
	cvta.to.global.u64 	%rd1, %rd3;
	mov.u32 	%r1, %tid.x;
	mov.u32 	%r2, %ctaid.x;
	shl.b32 	%r28, %r2, 10;
	or.b32  	%r89, %r28, %r1;
	mov.u32 	%r29, %nctaid.x;
	shl.b32 	%r4, %r29, 10;
	setp.ge.s32 	%p1, %r89, %r26;
	mov.b32 	%r94, 0;
	@%p1 bra 	$L__BB0_7;
	add.s32 	%r32, %r89, %r4;
	max.s32 	%r33, %r26, %r32;
	setp.lt.s32 	%p2, %r32, %r26;
	selp.u32 	%r34, 1, 0, %p2;
	add.s32 	%r35, %r32, %r34;
	sub.s32 	%r36, %r33, %r35;
	div.u32 	%r37, %r36, %r4;
	add.s32 	%r38, %r37, %r34;
	add.s32 	%r5, %r38, 1;
	and.b32  	%r6, %r5, 3;
	setp.lt.u32 	%p3, %r38, 3;
	mov.b32 	%r94, 0;
	@%p3 bra 	$L__BB0_4;
	and.b32  	%r40, %r5, -4;
	neg.s32 	%r85, %r40;
	mov.b32 	%r94, 0;
	mul.wide.s32 	%rd6, %r4, 4;
$L__BB0_3:
	mul.wide.s32 	%rd4, %r89, 4;
	add.s64 	%rd5, %rd1, %rd4;
	ld.global.u32 	%r41, [%rd5];
	add.s32 	%r42, %r41, %r94;
	add.s32 	%r43, %r89, %r4;
	add.s64 	%rd7, %rd5, %rd6;
	ld.global.u32 	%r44, [%rd7];
	add.s32 	%r45, %r44, %r42;
	add.s32 	%r46, %r43, %r4;
	add.s64 	%rd8, %rd7, %rd6;
	ld.global.u32 	%r47, [%rd8];
	add.s32 	%r48, %r47, %r45;
	add.s32 	%r49, %r46, %r4;
	add.s64 	%rd9, %rd8, %rd6;
	ld.global.u32 	%r50, [%rd9];
	add.s32 	%r94, %r50, %r48;
	add.s32 	%r89, %r49, %r4;
	add.s32 	%r85, %r85, 4;
	setp.ne.s32 	%p4, %r85, 0;
	@%p4 bra 	$L__BB0_3;
$L__BB0_4:
	setp.eq.s32 	%p5, %r6, 0;
	@%p5 bra 	$L__BB0_7;
	neg.s32 	%r91, %r6;
$L__BB0_6:
	.pragma "nounroll";
	mul.wide.s32 	%rd10, %r89, 4;
	add.s64 	%rd11, %rd1, %rd10;
	ld.global.u32 	%r51, [%rd11];
	add.s32 	%r94, %r51, %r94;
	add.s32 	%r89, %r89, %r4;
	add.s32 	%r91, %r91, 1;
	setp.ne.s32 	%p6, %r91, 0;
	@%p6 bra 	$L__BB0_6;
$L__BB0_7:
	shl.b32 	%r52, %r1, 2;
	mov.u32 	%r53, _ZZ11parallelSumPKiiPiE4data;
	add.s32 	%r25, %r53, %r52;
	st.shared.u32 	[%r25], %r94;
	bar.sync 	0;
	setp.gt.u32 	%p7, %r1, 511;
	@%p7 bra 	$L__BB0_9;
	ld.shared.u32 	%r54, [%r25+2048];
	ld.shared.u32 	%r55, [%r25];
	add.s32 	%r56, %r55, %r54;
	st.shared.u32 	[%r25], %r56;
$L__BB0_9:
	bar.sync 	0;
	setp.gt.u32 	%p8, %r1, 255;
	@%p8 bra 	$L__BB0_11;
	ld.shared.u32 	%r57, [%r25+1024];
	ld.shared.u32 	%r58, [%r25];
	add.s32 	%r59, %r58, %r57;
	st.shared.u32 	[%r25], %r59;
$L__BB0_11:
	bar.sync 	0;
	setp.gt.u32 	%p9, %r1, 127;
	@%p9 bra 	$L__BB0_13;
	ld.shared.u32 	%r60, [%r25+512];
	ld.shared.u32 	%r61, [%r25];
	add.s32 	%r62, %r61, %r60;
	st.shared.u32 	[%r25], %r62;
$L__BB0_13:
	bar.sync 	0;
	setp.gt.u32 	%p10, %r1, 63;
	@%p10 bra 	$L__BB0_15;
	ld.shared.u32 	%r63, [%r25+256];
	ld.shared.u32 	%r64, [%r25];
	add.s32 	%r65, %r64, %r63;
	st.shared.u32 	[%r25], %r65;
$L__BB0_15:
	bar.sync 	0;
	setp.gt.u32 	%p11, %r1, 31;
	@%p11 bra 	$L__BB0_17;
	ld.shared.u32 	%r66, [%r25+128];
	ld.shared.u32 	%r67, [%r25];
	add.s32 	%r68, %r67, %r66;
	st.shared.u32 	[%r25], %r68;
$L__BB0_17:
	bar.sync 	0;
	setp.gt.u32 	%p12, %r1, 15;
	@%p12 bra 	$L__BB0_19;
	ld.shared.u32 	%r69, [%r25+64];
	ld.shared.u32 	%r70, [%r25];
	add.s32 	%r71, %r70, %r69;
	st.shared.u32 	[%r25], %r71;
$L__BB0_19:
	bar.sync 	0;
	setp.gt.u32 	%p13, %r1, 7;
	@%p13 bra 	$L__BB0_21;
	ld.shared.u32 	%r72, [%r25+32];
	ld.shared.u32 	%r73, [%r25];
	add.s32 	%r74, %r73, %r72;
	st.shared.u32 	[%r25], %r74;
$L__BB0_21:
	bar.sync 	0;
	setp.gt.u32 	%p14, %r1, 3;
	@%p14 bra 	$L__BB0_23;
	ld.shared.u32 	%r75, [%r25+16];
	ld.shared.u32 	%r76, [%r25];
	add.s32 	%r77, %r76, %r75;
	st.shared.u32 	[%r25], %r77;
$L__BB0_23:
	bar.sync 	0;
	setp.gt.u32 	%p15, %r1, 1;
	@%p15 bra 	$L__BB0_25;
	ld.shared.u32 	%r78, [%r25+8];
	ld.shared.u32 	%r79, [%r25];
	add.s32 	%r80, %r79, %r78;
	st.shared.u32 	[%r25], %r80;
$L__BB0_25:
	bar.sync 	0;
	setp.ne.s32 	%p16, %r1, 0;
	@%p16 bra 	$L__BB0_27;
	ld.shared.u32 	%r81, [_ZZ11parallelSumPKiiPiE4data+4];
	ld.shared.u32 	%r82, [%r25];
	add.s32 	%r83, %r82, %r81;
	st.shared.u32 	[%r25], %r83;
$L__BB0_27:
	setp.ne.s32 	%p17, %r1, 0;
	bar.sync 	0;
	@%p17 bra 	$L__BB0_29;
	ld.shared.u32 	%r84, [_ZZ11parallelSumPKiiPiE4data];
	cvta.to.global.u64 	%rd12, %rd2;
	mul.wide.u32 	%rd13, %r2, 4;
	add.s64 	%rd14, %rd12, %rd13;
	st.global.u32 	[%rd14], %r84;
$L__BB0_29:
	ret;

}
	// .globl	_Z3sumPiS_
.visible .entry _Z3sumPiS_(
	.param .u64 .ptr .align 1 _Z3sumPiS__param_0,
	.param .u64 .ptr .align 1 _Z3sumPiS__param_1
)
{
	.reg .pred 	%p<23>;
	.reg .b32 	%r<31>;
	.reg .b64 	%rd<9>;
	// demoted variable
	.shared .align 4 .b8 _ZZ3sumPiS_E4data[160];
	ld.param.u64 	%rd2, [_Z3sumPiS__param_0];
	ld.param.u64 	%rd1, [_Z3sumPiS__param_1];
	cvta.to.global.u64 	%rd3, %rd2;
	mov.u32 	%r1, %tid.x;
	mov.u32 	%r5, %ntid.x;
	mov.u32 	%r2, %ctaid.x;
	mad.lo.s32 	%r3, %r5, %r2, %r1;
	mul.wide.s32 	%rd4, %r3, 4;
	add.s64 	%rd5, %rd3, %rd4;
	ld.global.u32 	%r6, [%rd5];
	shl.b32 	%r7, %r1, 2;
	mov.u32 	%r8, _ZZ3sumPiS_E4data;
	add.s32 	%r4, %r8, %r7;
	st.shared.u32 	[%r4], %r6;
	bar.sync 	0;
	setp.gt.s32 	%p1, %r3, -15;
	setp.gt.u32 	%p2, %r1, 63;
	or.pred  	%p3, %p2, %p1;
	@%p3 bra 	$L__BB1_2;
	ld.shared.u32 	%r9, [%r4+256];
	ld.shared.u32 	%r10, [%r4];
	add.s32 	%r11, %r10, %r9;
	st.shared.u32 	[%r4], %r11;
$L__BB1_2:
	bar.sync 	0;
	setp.gt.s32 	%p4, %r3, 17;
	setp.gt.u32 	%p5, %r1, 31;
	or.pred  	%p6, %p5, %p4;
	@%p6 bra 	$L__BB1_4;
	ld.shared.u32 	%r12, [%r4+128];
	ld.shared.u32 	%r13, [%r4];
	add.s32 	%r14, %r13, %r12;
	st.shared.u32 	[%r4], %r14;
$L__BB1_4:
	bar.sync 	0;
	setp.gt.s32 	%p7, %r3, 33;
	setp.gt.u32 	%p8, %r1, 15;
	or.pred  	%p9, %p8, %p7;
	@%p9 bra 	$L__BB1_6;
	ld.shared.u32 	%r15, [%r4+64];
	ld.shared.u32 	%r16, [%r4];
	add.s32 	%r17, %r16, %r15;
	st.shared.u32 	[%r4], %r17;
$L__BB1_6:
	bar.sync 	0;
	setp.gt.s32 	%p10, %r3, 41;
	setp.gt.u32 	%p11, %r1, 7;
	or.pred  	%p12, %p11, %p10;
	@%p12 bra 	$L__BB1_8;
	ld.shared.u32 	%r18, [%r4+32];
	ld.shared.u32 	%r19, [%r4];
	add.s32 	%r20, %r19, %r18;
	st.shared.u32 	[%r4], %r20;
$L__BB1_8:
	bar.sync 	0;
	setp.gt.s32 	%p13, %r3, 45;
	setp.gt.u32 	%p14, %r1, 3;
	or.pred  	%p15, %p14, %p13;
	@%p15 bra 	$L__BB1_10;
	ld.shared.u32 	%r21, [%r4+16];
	ld.shared.u32 	%r22, [%r4];
	add.s32 	%r23, %r22, %r21;
	st.shared.u32 	[%r4], %r23;
$L__BB1_10:
	bar.sync 	0;
	setp.gt.s32 	%p16, %r3, 47;
	setp.gt.u32 	%p17, %r1, 1;
	or.pred  	%p18, %p17, %p16;
	@%p18 bra 	$L__BB1_12;
	ld.shared.u32 	%r24, [%r4+8];
	ld.shared.u32 	%r25, [%r4];
	add.s32 	%r26, %r25, %r24;
	st.shared.u32 	[%r4], %r26;
$L__BB1_12:
	bar.sync 	0;
	setp.gt.s32 	%p19, %r3, 48;
	setp.ne.s32 	%p20, %r1, 0;
	or.pred  	%p21, %p20, %p19;
	@%p21 bra 	$L__BB1_14;
	ld.shared.u32 	%r27, [_ZZ3sumPiS_E4data+4];
	ld.shared.u32 	%r28, [%r4];
	add.s32 	%r29, %r28, %r27;
	st.shared.u32 	[%r4], %r29;
$L__BB1_14:
	setp.ne.s32 	%p22, %r1, 0;
	bar.sync 	0;
	@%p22 bra 	$L__BB1_16;
	ld.shared.u32 	%r30, [_ZZ3sumPiS_E4data];
	cvta.to.global.u64 	%rd6, %rd1;
	mul.wide.u32 	%rd7, %r2, 4;
	add.s64 	%rd8, %rd6, %rd7;
	st.global.u32 	[%rd8], %r30;
$L__BB1_16:
	ret;

}


// ===== COMPILED SASS (sm_100) =====

	.target	sm_100

	.elftype	@"ET_EXEC"


//--------------------- .note.nv.tkinfo           --------------------------
	.section	.note.nv.tkinfo,"",@"SHT_NOTE"
	.sectionflags	@"SHF_NOTE_NV_TKINFO"
	.tkinfo
        /*0018*/ 	.word	0x00000002
        /*0030*/ 	.string	""
        /*0030*/ 	.string	"ptxas"
        /*0030*/ 	.string	"Cuda compilation tools, release 13.0, V13.0.88"
        /*0030*/ 	.string	"Build cuda_13.0.r13.0/compiler.36424714_0"
        /*0030*/ 	.string	"-arch sm_100 -m 64 "



//--------------------- .note.nv.cuinfo           --------------------------
	.section	.note.nv.cuinfo,"",@"SHT_NOTE"
	.sectionflags	@"SHF_NOTE_NV_CUINFO"
        /*0018*/ 	.short	0x0002
        /*001a*/ 	.short	0x0064
        /*001c*/ 	.short	0x0082
	.zero		2


//--------------------- .nv.info                  --------------------------
	.section	.nv.info,"",@"SHT_CUDA_INFO"
	.align	4


	//----- nvinfo : EIATTR_REGCOUNT
	.align		4
        /*0000*/ 	.byte	0x04, 0x2f
        /*0002*/ 	.short	(.L_1 - .L_0)
	.align		4
.L_0:
        /*0004*/ 	.word	index@(_Z11parallelSumPKiiPi)
        /*0008*/ 	.word	0x00000020


	//----- nvinfo : EIATTR_FRAME_SIZE
	.align		4
.L_1:
        /*000c*/ 	.byte	0x04, 0x11
        /*000e*/ 	.short	(.L_3 - .L_2)
	.align		4
.L_2:
        /*0010*/ 	.word	index@(_Z11parallelSumPKiiPi)
        /*0014*/ 	.word	0x00000000


	//----- nvinfo : EIATTR_REGCOUNT
	.align		4
.L_3:
        /*0018*/ 	.byte	0x04, 0x2f
        /*001a*/ 	.short	(.L_5 - .L_4)
	.align		4
.L_4:
        /*001c*/ 	.word	index@(_Z3sumPiS_)
        /*0020*/ 	.word	0x0000000e


	//----- nvinfo : EIATTR_FRAME_SIZE
	.align		4
.L_5:
        /*0024*/ 	.byte	0x04, 0x11
        /*0026*/ 	.short	(.L_7 - .L_6)
	.align		4
.L_6:
        /*0028*/ 	.word	index@(_Z3sumPiS_)
        /*002c*/ 	.word	0x00000000


	//----- nvinfo : EIATTR_MIN_STACK_SIZE
	.align		4
.L_7:
        /*0030*/ 	.byte	0x04, 0x12
        /*0032*/ 	.short	(.L_9 - .L_8)
	.align		4
.L_8:
        /*0034*/ 	.word	index@(_Z3sumPiS_)
        /*0038*/ 	.word	0x00000000


	//----- nvinfo : EIATTR_MIN_STACK_SIZE
	.align		4
.L_9:
        /*003c*/ 	.byte	0x04, 0x12
        /*003e*/ 	.short	(.L_11 - .L_10)
	.align		4
.L_10:
        /*0040*/ 	.word	index@(_Z11parallelSumPKiiPi)
        /*0044*/ 	.word	0x00000000
.L_11:


//--------------------- .nv.compat                --------------------------
	.section	.nv.compat,"",@"SHT_CUDA_COMPAT_INFO"
	.align	4
        /*0000*/ 	.byte	0x02, 0x09, 0x00, 0x00, 0x02, 0x02, 0x01, 0x00, 0x02, 0x05, 0x05, 0x00, 0x03, 0x07, 0x01, 0x01
        /*0010*/ 	.byte	0x02, 0x03, 0x00, 0x00, 0x02, 0x06, 0x01, 0x00, 0x04, 0x0b, 0x08, 0x00, 0x09, 0x00, 0x00, 0x00
        /*0020*/ 	.byte	0x00, 0x00, 0x00, 0x00


//--------------------- .nv.info._Z3sumPiS_       --------------------------
	.section	.nv.info._Z3sumPiS_,"",@"SHT_CUDA_INFO"
	.sectionflags	@""
	.align	4


	//----- nvinfo : EIATTR_CUDA_API_VERSION
	.align		4
        /*0000*/ 	.byte	0x04, 0x37
        /*0002*/ 	.short	(.L_13 - .L_12)
.L_12:
        /*0004*/ 	.word	0x00000082


	//----- nvinfo : EIATTR_KPARAM_INFO
	.align		4
.L_13:
        /*0008*/ 	.byte	0x04, 0x17
        /*000a*/ 	.short	(.L_15 - .L_14)
.L_14:
        /*000c*/ 	.word	0x00000000
        /*0010*/ 	.short	0x0001
        /*0012*/ 	.short	0x0008
        /*0014*/ 	.byte	0x00, 0xf5, 0x21, 0x00


	//----- nvinfo : EIATTR_KPARAM_INFO
	.align		4
.L_15:
        /*0018*/ 	.byte	0x04, 0x17
        /*001a*/ 	.short	(.L_17 - .L_16)
.L_16:
        /*001c*/ 	.word	0x00000000
        /*0020*/ 	.short	0x0000
        /*0022*/ 	.short	0x0000
        /*0024*/ 	.byte	0x00, 0xf5, 0x21, 0x00


	//----- nvinfo : EIATTR_SPARSE_MMA_MASK
	.align		4
.L_17:
        /*0028*/ 	.byte	0x03, 0x50
        /*002a*/ 	.short	0x0000


	//----- nvinfo : EIATTR_MAXREG_COUNT
	.align		4
        /*002c*/ 	.byte	0x03, 0x1b
        /*002e*/ 	.short	0x00ff


	//----- nvinfo : EIATTR_NUM_BARRIERS
	.align		4
        /*0030*/ 	.byte	0x02, 0x4c
        /*0032*/ 	.byte	0x01
	.zero		1


	//----- nvinfo : EIATTR_MERCURY_ISA_VERSION
	.align		4
        /*0034*/ 	.byte	0x03, 0x5f
        /*0036*/ 	.short	0x0101


	//----- nvinfo : EIATTR_VRC_CTA_INIT_COUNT
	.align		4
        /*0038*/ 	.byte	0x02, 0x4a
	.zero		1
	.zero		1


	//----- nvinfo : EIATTR_EXIT_INSTR_OFFSETS
	.align		4
        /*003c*/ 	.byte	0x04, 0x1c
        /*003e*/ 	.short	(.L_19 - .L_18)


	//   ....[0]....
.L_18:
        /*0040*/ 	.word	0x00000410


	//   ....[1]....
        /*0044*/ 	.word	0x00000460


	//----- nvinfo : EIATTR_CBANK_PARAM_SIZE
	.align		4
.L_19:
        /*0048*/ 	.byte	0x03, 0x19
        /*004a*/ 	.short	0x0010


	//----- nvinfo : EIATTR_PARAM_CBANK
	.align		4
        /*004c*/ 	.byte	0x04, 0x0a
        /*004e*/ 	.short	(.L_21 - .L_20)
	.align		4
.L_20:
        /*0050*/ 	.word	index@(.nv.constant0._Z3sumPiS_)
        /*0054*/ 	.short	0x0380
        /*0056*/ 	.short	0x0010


	//----- nvinfo : EIATTR_SW_WAR
	.align		4
.L_21:
        /*0058*/ 	.byte	0x04, 0x36
        /*005a*/ 	.short	(.L_23 - .L_22)
.L_22:
        /*005c*/ 	.word	0x00000008
.L_23:


//--------------------- .nv.info._Z11parallelSumPKiiPi --------------------------
	.section	.nv.info._Z11parallelSumPKiiPi,"",@"SHT_CUDA_INFO"
	.sectionflags	@""
	.align	4


	//----- nvinfo : EIATTR_CUDA_API_VERSION
	.align		4
        /*0000*/ 	.byte	0x04, 0x37
        /*0002*/ 	.short	(.L_25 - .L_24)
.L_24:
        /*0004*/ 	.word	0x00000082


	//----- nvinfo : EIATTR_KPARAM_INFO
	.align		4
.L_25:
        /*0008*/ 	.byte	0x04, 0x17
        /*000a*/ 	.short	(.L_27 - .L_26)
.L_26:
        /*000c*/ 	.word	0x00000000
        /*0010*/ 	.short	0x0002
        /*0012*/ 	.short	0x0010
        /*0014*/ 	.byte	0x00, 0xf5, 0x21, 0x00


	//----- nvinfo : EIATTR_KPARAM_INFO
	.align		4
.L_27:
        /*0018*/ 	.byte	0x04, 0x17
        /*001a*/ 	.short	(.L_29 - .L_28)
.L_28:
        /*001c*/ 	.word	0x00000000
        /*0020*/ 	.short	0x0001
        /*0022*/ 	.short	0x0008
        /*0024*/ 	.byte	0x00, 0xf0, 0x11, 0x00


	//----- nvinfo : EIATTR_KPARAM_INFO
	.align		4
.L_29:
        /*0028*/ 	.byte	0x04, 0x17
        /*002a*/ 	.short	(.L_31 - .L_30)
.L_30:
        /*002c*/ 	.word	0x00000000
        /*0030*/ 	.short	0x0000
        /*0032*/ 	.short	0x0000
        /*0034*/ 	.byte	0x00, 0xf5, 0x21, 0x00


	//----- nvinfo : EIATTR_SPARSE_MMA_MASK
	.align		4
.L_31:
        /*0038*/ 	.byte	0x03, 0x50
        /*003a*/ 	.short	0x0000


	//----- nvinfo : EIATTR_MAXREG_COUNT
	.align		4
        /*003c*/ 	.byte	0x03, 0x1b
        /*003e*/ 	.short	0x00ff


	//----- nvinfo : EIATTR_NUM_BARRIERS
	.align		4
        /*0040*/ 	.byte	0x02, 0x4c
        /*0042*/ 	.byte	0x01
	.zero		1


	//----- nvinfo : EIATTR_MERCURY_ISA_VERSION
	.align		4
        /*0044*/ 	.byte	0x03, 0x5f
        /*0046*/ 	.short	0x0101


	//----- nvinfo : EIATTR_VRC_CTA_INIT_COUNT
	.align		4
        /*0048*/ 	.byte	0x02, 0x4a
	.zero		1
	.zero		1


	//----- nvinfo : EIATTR_EXIT_INSTR_OFFSETS
	.align		4
        /*004c*/ 	.byte	0x04, 0x1c
        /*004e*/ 	.short	(.L_33 - .L_32)


	//   ....[0]....
.L_32:
        /*0050*/ 	.word	0x00000f00


	//   ....[1]....
        /*0054*/ 	.word	0x00000f50


	//----- nvinfo : EIATTR_CRS_STACK_SIZE
	.align		4
.L_33:
        /*0058*/ 	.byte	0x04, 0x1e
        /*005a*/ 	.short	(.L_35 - .L_34)
.L_34:
        /*005c*/ 	.word	0x00000000


	//----- nvinfo : EIATTR_CBANK_PARAM_SIZE
	.align		4
.L_35:
        /*0060*/ 	.byte	0x03, 0x19
        /*0062*/ 	.short	0x0018


	//----- nvinfo : EIATTR_PARAM_CBANK
	.align		4
        /*0064*/ 	.byte	0x04, 0x0a
        /*0066*/ 	.short	(.L_37 - .L_36)
	.align		4
.L_36:
        /*0068*/ 	.word	index@(.nv.constant0._Z11parallelSumPKiiPi)
        /*006c*/ 	.short	0x0380
        /*006e*/ 	.short	0x0018


	//----- nvinfo : EIATTR_SW_WAR
	.align		4
.L_37:
        /*0070*/ 	.byte	0x04, 0x36
        /*0072*/ 	.short	(.L_39 - .L_38)
.L_38:
        /*0074*/ 	.word	0x00000008
.L_39:


//--------------------- .nv.callgraph             --------------------------
	.section	.nv.callgraph,"",@"SHT_CUDA_CALLGRAPH"
	.align	4
	.sectionentsize	8
	.align		4
        /*0000*/ 	.word	0x00000000
	.align		4
        /*0004*/ 	.word	0xffffffff
	.align		4
        /*0008*/ 	.word	0x00000000
	.align		4
        /*000c*/ 	.word	0xfffffffe
	.align		4
        /*0010*/ 	.word	0x00000000
	.align		4
        /*0014*/ 	.word	0xfffffffd
	.align		4
        /*0018*/ 	.word	0x00000000
	.align		4
        /*001c*/ 	.word	0xfffffffc


//--------------------- .text._Z3sumPiS_          --------------------------
	.section	.text._Z3sumPiS_,"ax",@progbits
	.align	128
        .global         _Z3sumPiS_
        .type           _Z3sumPiS_,@function
        .size           _Z3sumPiS_,(.L_x_14 - _Z3sumPiS_)
        .other          _Z3sumPiS_,@"STO_CUDA_ENTRY STV_DEFAULT"
_Z3sumPiS_:
.text._Z3sumPiS_:
[----:B------:R-:W-:Y:S01]  /*0000*/  LDC R1, c[0x0][0x37c] ;  /* 0x0000df00ff017b82 */ /* 0x000fe20000000800 */
[----:B------:R-:W0:Y:S07]  /*0010*/  S2R R11, SR_TID.X ;  /* 0x00000000000b7919 */ /* 0x000e2e0000002100 */
[----:B------:R-:W1:Y:S01]  /*0020*/  LDC.64 R2, c[0x0][0x380] ;  /* 0x0000e000ff027b82 */ /* 0x000e620000000a00 */
[----:B------:R-:W0:Y:S01]  /*0030*/  LDCU UR4, c[0x0][0x360] ;  /* 0x00006c00ff0477ac */ /* 0x000e220008000800 */
[----:B------:R-:W0:Y:S01]  /*0040*/  S2R R0, SR_CTAID.X ;  /* 0x0000000000007919 */ /* 0x000e220000002500 */
[----:B------:R-:W2:Y:S01]  /*0050*/  LDCU.64 UR6, c[0x0][0x358] ;  /* 0x00006b00ff0677ac */ /* 0x000ea20008000a00 */
[----:B0-----:R-:W-:-:S04]  /*0060*/  IMAD R5, R0, UR4, R11 ;  /* 0x0000000400057c24 */ /* 0x001fc8000f8e020b */
[----:B-1----:R-:W-:-:S06]  /*0070*/  IMAD.WIDE R2, R5, 0x4, R2 ;  /* 0x0000000405027825 */ /* 0x002fcc00078e0202 */
[----:B--2---:R-:W2:Y:S01]  /*0080*/  LDG.E R2, desc[UR6][R2.64] ;  /* 0x0000000602027981 */ /* 0x004ea2000c1e1900 */
[----:B------:R-:W0:Y:S01]  /*0090*/  S2UR UR5, SR_CgaCtaId ;  /* 0x00000000000579c3 */ /* 0x000e220000008800 */
[----:B------:R-:W-:Y:S01]  /*00a0*/  UMOV UR4, 0x400 ;  /* 0x0000040000047882 */ /* 0x000fe20000000000 */
[C---:B------:R-:W-:Y:S02]  /*00b0*/  ISETP.GT.AND P1, PT, R5.reuse, -0xf, PT ;  /* 0xfffffff10500780c */ /* 0x040fe40003f24270 */
[----:B------:R-:W-:Y:S02]  /*00c0*/  ISETP.GT.AND P0, PT, R5, 0x11, PT ;  /* 0x000000110500780c */ /* 0x000fe40003f04270 */
[C---:B------:R-:W-:Y:S02]  /*00d0*/  ISETP.GT.U32.OR P1, PT, R11.reuse, 0x3f, P1 ;  /* 0x0000003f0b00780c */ /* 0x040fe40000f24470 */
[----:B------:R-:W-:Y:S01]  /*00e0*/  ISETP.GT.U32.OR P0, PT, R11, 0x1f, P0 ;  /* 0x0000001f0b00780c */ /* 0x000fe20000704470 */
[----:B0-----:R-:W-:-:S06]  /*00f0*/  ULEA UR4, UR5, UR4, 0x18 ;  /* 0x0000000405047291 */ /* 0x001fcc000f8ec0ff */
[----:B------:R-:W-:-:S05]  /*0100*/  LEA R7, R11, UR4, 0x2 ;  /* 0x000000040b077c11 */ /* 0x000fca000f8e10ff */
[----:B--2---:R-:W-:Y:S01]  /*0110*/  STS [R7], R2 ;  /* 0x0000000207007388 */ /* 0x004fe20000000800 */
[----:B------:R-:W-:Y:S06]  /*0120*/  BAR.SYNC.DEFER_BLOCKING 0x0 ;  /* 0x0000000000007b1d */ /* 0x000fec0000010000 */
[----:B------:R-:W-:Y:S04]  /*0130*/  @!P1 LDS R4, [R7+0x100] ;  /* 0x0001000007049984 */ /* 0x000fe80000000800 */
[----:B------:R-:W0:Y:S02]  /*0140*/  @!P1 LDS R9, [R7] ;  /* 0x0000000007099984 */ /* 0x000e240000000800 */
[----:B0-----:R-:W-:-:S05]  /*0150*/  @!P1 IMAD.IADD R4, R4, 0x1, R9 ;  /* 0x0000000104049824 */ /* 0x001fca00078e0209 */
[----:B------:R-:W-:Y:S01]  /*0160*/  @!P1 STS [R7], R4 ;  /* 0x0000000407009388 */ /* 0x000fe20000000800 */
[----:B------:R-:W-:Y:S01]  /*0170*/  BAR.SYNC.DEFER_BLOCKING 0x0 ;  /* 0x0000000000007b1d */ /* 0x000fe20000010000 */
[----:B------:R-:W-:-:S04]  /*0180*/  ISETP.GT.AND P1, PT, R5, 0x21, PT ;  /* 0x000000210500780c */ /* 0x000fc80003f24270 */
[----:B------:R-:W-:Y:S01]  /*0190*/  ISETP.GT.U32.OR P1, PT, R11, 0xf, P1 ;  /* 0x0000000f0b00780c */ /* 0x000fe20000f24470 */
        /* <DEDUP_REMOVED lines=27> */
[----:B------:R-:W-:Y:S01]  /*0350*/  ISETP.NE.OR P1, PT, R11, RZ, P1 ;  /* 0x000000ff0b00720c */ /* 0x000fe20000f25670 */
[----:B------:R-:W-:Y:S04]  /*0360*/  @!P0 LDS R2, [R7+0x8] ;  /* 0x0000080007028984 */ /* 0x000fe80000000800 */
[----:B------:R-:W0:Y:S02]  /*0370*/  @!P0 LDS R3, [R7] ;  /* 0x0000000007038984 */ /* 0x000e240000000800 */
[----:B0-----:R-:W-:-:S05]  /*0380*/  @!P0 IMAD.IADD R2, R2, 0x1, R3 ;  /* 0x0000000102028824 */ /* 0x001fca00078e0203 */
[----:B------:R-:W-:Y:S01]  /*0390*/  @!P0 STS [R7], R2 ;  /* 0x0000000207008388 */ /* 0x000fe20000000800 */
[----:B------:R-:W-:Y:S01]  /*03a0*/  BAR.SYNC.DEFER_BLOCKING 0x0 ;  /* 0x0000000000007b1d */ /* 0x000fe20000010000 */
[----:B------:R-:W-:-:S05]  /*03b0*/  ISETP.NE.AND P0, PT, R11, RZ, PT ;  /* 0x000000ff0b00720c */ /* 0x000fca0003f05270 */
[----:B------:R-:W-:Y:S04]  /*03c0*/  @!P1 LDS R3, [UR4+0x4] ;  /* 0x00000404ff039984 */ /* 0x000fe80008000800 */
[----:B------:R-:W0:Y:S02]  /*03d0*/  @!P1 LDS R4, [R7] ;  /* 0x0000000007049984 */ /* 0x000e240000000800 */
[----:B0-----:R-:W-:-:S05]  /*03e0*/  @!P1 IMAD.IADD R4, R3, 0x1, R4 ;  /* 0x0000000103049824 */ /* 0x001fca00078e0204 */
[----:B------:R0:W-:Y:S01]  /*03f0*/  @!P1 STS [R7], R4 ;  /* 0x0000000407009388 */ /* 0x0001e20000000800 */
[----:B------:R-:W-:Y:S06]  /*0400*/  BAR.SYNC.DEFER_BLOCKING 0x0 ;  /* 0x0000000000007b1d */ /* 0x000fec0000010000 */
[----:B------:R-:W-:Y:S05]  /*0410*/  @P0 EXIT ;  /* 0x000000000000094d */ /* 0x000fea0003800000 */
[----:B------:R-:W1:Y:S01]  /*0420*/  LDS R5, [UR4] ;  /* 0x00000004ff057984 */ /* 0x000e620008000800 */
[----:B------:R-:W2:Y:S02]  /*0430*/  LDC.64 R2, c[0x0][0x388] ;  /* 0x0000e200ff027b82 */ /* 0x000ea40000000a00 */
[----:B--2---:R-:W-:-:S05]  /*0440*/  IMAD.WIDE.U32 R2, R0, 0x4, R2 ;  /* 0x0000000400027825 */ /* 0x004fca00078e0002 */
[----:B-1----:R-:W-:Y:S01]  /*0450*/  STG.E desc[UR6][R2.64], R5 ;  /* 0x0000000502007986 */ /* 0x002fe2000c101906 */
[----:B------:R-:W-:Y:S05]  /*0460*/  EXIT ;  /* 0x000000000000794d */ /* 0x000fea0003800000 */
.L_x_0:
[----:B------:R-:W-:-:S00]  /*0470*/  BRA `(.L_x_0) ;  /* 0xfffffffc00fc7947 */ /* 0x000fc0000383ffff */
[----:B------:R-:W-:-:S00]  /*0480*/  NOP ;  /* 0x0000000000007918 */ /* 0x000fc00000000000 */
[----:B------:R-:W-:-:S00]  /*0490*/  NOP ;  /* 0x0000000000007918 */ /* 0x000fc00000000000 */
[----:B------:R-:W-:-:S00]  /*04a0*/  NOP ;  /* 0x0000000000007918 */ /* 0x000fc00000000000 */
[----:B------:R-:W-:-:S00]  /*04b0*/  NOP ;  /* 0x0000000000007918 */ /* 0x000fc00000000000 */
[----:B------:R-:W-:-:S00]  /*04c0*/  NOP ;  /* 0x0000000000007918 */ /* 0x000fc00000000000 */
[----:B------:R-:W-:-:S00]  /*04d0*/  NOP ;  /* 0x0000000000007918 */ /* 0x000fc00000000000 */
[----:B------:R-:W-:-:S00]  /*04e0*/  NOP ;  /* 0x0000000000007918 */ /* 0x000fc00000000000 */
[----:B------:R-:W-:-:S00]  /*04f0*/  NOP ;  /* 0x0000000000007918 */ /* 0x000fc00000000000 */
.L_x_14:


//--------------------- .text._Z11parallelSumPKiiPi --------------------------
	.section	.text._Z11parallelSumPKiiPi,"ax",@progbits
	.align	128
        .global         _Z11parallelSumPKiiPi
        .type           _Z11parallelSumPKiiPi,@function
        .size           _Z11parallelSumPKiiPi,(.L_x_15 - _Z11parallelSumPKiiPi)
        .other          _Z11parallelSumPKiiPi,@"STO_CUDA_ENTRY STV_DEFAULT"
_Z11parallelSumPKiiPi:
.text._Z11parallelSumPKiiPi:
[----:B------:R-:W-:Y:S01]  /*0000*/  LDC R1, c[0x0][0x37c] ;  /* 0x0000df00ff017b82 */ /* 0x000fe20000000800 */
[----:B------:R-:W0:Y:S01]  /*0010*/  S2R R0, SR_CTAID.X ;  /* 0x0000000000007919 */ /* 0x000e220000002500 */
[----:B------:R-:W1:Y:S06]  /*0020*/  LDCU UR8, c[0x0][0x388] ;  /* 0x00007100ff0877ac */ /* 0x000e6c0008000800 */
[----:B------:R-:W2:Y:S01]  /*0030*/  LDC R4, c[0x0][0x370] ;  /* 0x0000dc00ff047b82 */ /* 0x000ea20000000800 */
[----:B------:R-:W-:Y:S01]  /*0040*/  BSSY.RECONVERGENT B2, `(.L_x_1) ;  /* 0x00000a8000027945 */ /* 0x000fe20003800200 */
[----:B------:R-:W3:Y:S01]  /*0050*/  S2R R2, SR_TID.X ;  /* 0x0000000000027919 */ /* 0x000ee20000002100 */
[----:B------:R-:W4:Y:S01]  /*0060*/  LDCU.64 UR6, c[0x0][0x358] ;  /* 0x00006b00ff0677ac */ /* 0x000f220008000a00 */
[----:B------:R-:W-:-:S02]  /*0070*/  IMAD.MOV.U32 R7, RZ, RZ, RZ ;  /* 0x000000ffff077224 */ /* 0x000fc400078e00ff */
[----:B0-----:R-:W-:-:S05]  /*0080*/  IMAD.SHL.U32 R3, R0, 0x400, RZ ;  /* 0x0000040000037824 */ /* 0x001fca00078e00ff */
[----:B---3--:R-:W-:-:S04]  /*0090*/  LOP3.LUT R5, R3, R2, RZ, 0xfc, !PT ;  /* 0x0000000203057212 */ /* 0x008fc800078efcff */
[----:B-1----:R-:W-:-:S13]  /*00a0*/  ISETP.GE.AND P0, PT, R5, UR8, PT ;  /* 0x0000000805007c0c */ /* 0x002fda000bf06270 */
[----:B--2-4-:R-:W-:Y:S05]  /*00b0*/  @P0 BRA `(.L_x_2) ;  /* 0x0000000800800947 */ /* 0x014fea0003800000 */
[----:B------:R-:W-:Y:S01]  /*00c0*/  IMAD.SHL.U32 R4, R4, 0x400, RZ ;  /* 0x0000040004047824 */ /* 0x000fe200078e00ff */
[----:B------:R-:W-:Y:S03]  /*00d0*/  BSSY.RECONVERGENT B1, `(.L_x_3) ;  /* 0x0000093000017945 */ /* 0x000fe60003800200 */
[----:B------:R-:W0:Y:S01]  /*00e0*/  I2F.U32.RP R10, R4 ;  /* 0x00000004000a7306 */ /* 0x000e220000209000 */
[C---:B------:R-:W-:Y:S01]  /*00f0*/  IMAD.IADD R3, R4.reuse, 0x1, R5 ;  /* 0x0000000104037824 */ /* 0x040fe200078e0205 */
[----:B------:R-:W-:Y:S01]  /*0100*/  ISETP.NE.U32.AND P2, PT, R4, RZ, PT ;  /* 0x000000ff0400720c */ /* 0x000fe20003f45070 */
[----:B------:R-:W-:-:S03]  /*0110*/  IMAD.MOV R11, RZ, RZ, -R4 ;  /* 0x000000ffff0b7224 */ /* 0x000fc600078e0a04 */
[C---:B------:R-:W-:Y:S02]  /*0120*/  ISETP.GE.AND P0, PT, R3.reuse, UR8, PT ;  /* 0x0000000803007c0c */ /* 0x040fe4000bf06270 */
[----:B------:R-:W-:Y:S02]  /*0130*/  VIMNMX R8, PT, PT, R3, UR8, !PT ;  /* 0x0000000803087c48 */ /* 0x000fe4000ffe0100 */
[----:B------:R-:W-:-:S04]  /*0140*/  SEL R9, RZ, 0x1, P0 ;  /* 0x00000001ff097807 */ /* 0x000fc80000000000 */
[----:B------:R-:W-:Y:S01]  /*0150*/  IADD3 R3, PT, PT, R8, -R3, -R9 ;  /* 0x8000000308037210 */ /* 0x000fe20007ffe809 */
[----:B0-----:R-:W0:Y:S02]  /*0160*/  MUFU.RCP R10, R10 ;  /* 0x0000000a000a7308 */ /* 0x001e240000001000 */
[----:B0-----:R-:W-:-:S06]  /*0170*/  VIADD R6, R10, 0xffffffe ;  /* 0x0ffffffe0a067836 */ /* 0x001fcc0000000000 */
[----:B------:R0:W1:Y:S02]  /*0180*/  F2I.FTZ.U32.TRUNC.NTZ R7, R6 ;  /* 0x0000000600077305 */ /* 0x000064000021f000 */
[----:B0-----:R-:W-:Y:S02]  /*0190*/  IMAD.MOV.U32 R6, RZ, RZ, RZ ;  /* 0x000000ffff067224 */ /* 0x001fe400078e00ff */
[----:B-1----:R-:W-:-:S04]  /*01a0*/  IMAD R11, R11, R7, RZ ;  /* 0x000000070b0b7224 */ /* 0x002fc800078e02ff */
[----:B------:R-:W-:-:S04]  /*01b0*/  IMAD.HI.U32 R10, R7, R11, R6 ;  /* 0x0000000b070a7227 */ /* 0x000fc800078e0006 */
[----:B------:R-:W-:Y:S02]  /*01c0*/  IMAD.MOV.U32 R7, RZ, RZ, RZ ;  /* 0x000000ffff077224 */ /* 0x000fe400078e00ff */
[----:B------:R-:W-:-:S04]  /*01d0*/  IMAD.HI.U32 R10, R10, R3, RZ ;  /* 0x000000030a0a7227 */ /* 0x000fc800078e00ff */
[----:B------:R-:W-:-:S04]  /*01e0*/  IMAD.MOV R6, RZ, RZ, -R10 ;  /* 0x000000ffff067224 */ /* 0x000fc800078e0a0a */
[----:B------:R-:W-:-:S05]  /*01f0*/  IMAD R3, R4, R6, R3 ;  /* 0x0000000604037224 */ /* 0x000fca00078e0203 */
[----:B------:R-:W-:-:S13]  /*0200*/  ISETP.GE.U32.AND P0, PT, R3, R4, PT ;  /* 0x000000040300720c */ /* 0x000fda0003f06070 */
[----:B------:R-:W-:Y:S01]  /*0210*/  @P0 IADD3 R3, PT, PT, -R4, R3, RZ ;  /* 0x0000000304030210 */ /* 0x000fe20007ffe1ff */
[----:B------:R-:W-:-:S03]  /*0220*/  @P0 VIADD R10, R10, 0x1 ;  /* 0x000000010a0a0836 */ /* 0x000fc60000000000 */
[----:B------:R-:W-:-:S13]  /*0230*/  ISETP.GE.U32.AND P1, PT, R3, R4, PT ;  /* 0x000000040300720c */ /* 0x000fda0003f26070 */
[----:B------:R-:W-:Y:S01]  /*0240*/  @P1 VIADD R10, R10, 0x1 ;  /* 0x000000010a0a1836 */ /* 0x000fe20000000000 */
[----:B------:R-:W-:-:S05]  /*0250*/  @!P2 LOP3.LUT R10, RZ, R4, RZ, 0x33, !PT ;  /* 0x00000004ff0aa212 */ /* 0x000fca00078e33ff */
[----:B------:R-:W-:-:S04]  /*0260*/  IMAD.IADD R9, R9, 0x1, R10 ;  /* 0x0000000109097824 */ /* 0x000fc800078e020a */
[C---:B------:R-:W-:Y:S01]  /*0270*/  VIADD R3, R9.reuse, 0x1 ;  /* 0x0000000109037836 */ /* 0x040fe20000000000 */
[----:B------:R-:W-:-:S04]  /*0280*/  ISETP.GE.U32.AND P0, PT, R9, 0x3, PT ;  /* 0x000000030900780c */ /* 0x000fc80003f06070 */
[----:B------:R-:W-:-:S09]  /*0290*/  LOP3.LUT R6, R3, 0x3, RZ, 0xc0, !PT ;  /* 0x0000000303067812 */ /* 0x000fd200078ec0ff */
[----:B------:R-:W-:Y:S05]  /*02a0*/  @!P0 BRA `(.L_x_4) ;  /* 0x0000000400d48947 */ /* 0x000fea0003800000 */
[----:B------:R-:W-:Y:S01]  /*02b0*/  LOP3.LUT R3, R3, 0xfffffffc, RZ, 0xc0, !PT ;  /* 0xfffffffc03037812 */ /* 0x000fe200078ec0ff */
[----:B------:R-:W-:Y:S01]  /*02c0*/  BSSY.RELIABLE B0, `(.L_x_5) ;  /* 0x0000063000007945 */ /* 0x000fe20003800100 */
[----:B------:R-:W-:-:S03]  /*02d0*/  HFMA2 R7, -RZ, RZ, 0, 0 ;  /* 0x00000000ff077431 */ /* 0x000fc600000001ff */
[----:B------:R-:W-:-:S05]  /*02e0*/  IMAD.MOV R3, RZ, RZ, -R3 ;  /* 0x000000ffff037224 */ /* 0x000fca00078e0a03 */
[----:B------:R-:W-:-:S13]  /*02f0*/  ISETP.GE.AND P0, PT, R3, RZ, PT ;  /* 0x000000ff0300720c */ /* 0x000fda0003f06270 */
[----:B------:R-:W-:Y:S05]  /*0300*/  @P0 BRA `(.L_x_6) ;  /* 0x0000000400780947 */ /* 0x000fea0003800000 */
[----:B------:R-:W-:Y:S01]  /*0310*/  IMAD.MOV R8, RZ, RZ, -R3 ;  /* 0x000000ffff087224 */ /* 0x000fe200078e0a03 */
[----:B------:R-:W-:Y:S01]  /*0320*/  BSSY.RECONVERGENT B3, `(.L_x_7) ;  /* 0x0000039000037945 */ /* 0x000fe20003800200 */
[----:B------:R-:W-:-:S03]  /*0330*/  PLOP3.LUT P0, PT, PT, PT, PT, 0x80, 0x8 ;  /* 0x000000000008781c */ /* 0x000fc60003f0f070 */
[----:B------:R-:W-:-:S13]  /*0340*/  ISETP.GT.AND P1, PT, R8, 0xc, PT ;  /* 0x0000000c0800780c */ /* 0x000fda0003f24270 */
[----:B------:R-:W-:Y:S05]  /*0350*/  @!P1 BRA `(.L_x_8) ;  /* 0x0000000000d49947 */ /* 0x000fea0003800000 */
[----:B------:R-:W-:-:S13]  /*0360*/  PLOP3.LUT P0, PT, PT, PT, PT, 0x8, 0x80 ;  /* 0x000000000080781c */ /* 0x000fda0003f0e170 */
.L_x_9:
[----:B------:R-:W0:Y:S01]  /*0370*/  LDC.64 R18, c[0x0][0x380] ;  /* 0x0000e000ff127b82 */ /* 0x000e220000000a00 */
[----:B------:R-:W-:-:S04]  /*0380*/  IADD3 R11, PT, PT, R4, R5, R4 ;  /* 0x00000005040b7210 */ /* 0x000fc80007ffe004 */
[----:B------:R-:W-:Y:S01]  /*0390*/  IADD3 R11, PT, PT, R4, R11, R4 ;  /* 0x0000000b040b7210 */ /* 0x000fe20007ffe004 */
[----:B0-----:R-:W-:-:S03]  /*03a0*/  IMAD.WIDE R8, R5, 0x4, R18 ;  /* 0x0000000405087825 */ /* 0x001fc600078e0212 */
[----:B------:R-:W-:Y:S01]  /*03b0*/  IADD3 R5, PT, PT, R4, R11, R4 ;  /* 0x0000000b04057210 */ /* 0x000fe20007ffe004 */
[----:B------:R-:W-:-:S03]  /*03c0*/  IMAD.WIDE R24, R11, 0x4, R18 ;  /* 0x000000040b187825 */ /* 0x000fc600078e0212 */
[C---:B------:R-:W-:Y:S01]  /*03d0*/  IADD3 R5, PT, PT, R4.reuse, R5, R4 ;  /* 0x0000000504057210 */ /* 0x040fe20007ffe004 */
[C---:B------:R-:W-:Y:S02]  /*03e0*/  IMAD.WIDE R12, R4.reuse, 0x4, R8 ;  /* 0x00000004040c7825 */ /* 0x040fe400078e0208 */
[----:B------:R-:W2:Y:S02]  /*03f0*/  LDG.E R8, desc[UR6][R8.64] ;  /* 0x0000000608087981 */ /* 0x000ea4000c1e1900 */
[C---:B------:R-:W-:Y:S02]  /*0400*/  IMAD.WIDE R20, R4.reuse, 0x4, R24 ;  /* 0x0000000404147825 */ /* 0x040fe400078e0218 */
[----:B------:R-:W3:Y:S02]  /*0410*/  LDG.E R24, desc[UR6][R24.64] ;  /* 0x0000000618187981 */ /* 0x000ee4000c1e1900 */
[----:B------:R-:W-:-:S04]  /*0420*/  IMAD.WIDE R28, R4, 0x4, R12 ;  /* 0x00000004041c7825 */ /* 0x000fc800078e020c */
[----:B------:R-:W-:Y:S01]  /*0430*/  IMAD.WIDE R16, R5, 0x4, R18 ;  /* 0x0000000405107825 */ /* 0x000fe200078e0212 */
[C---:B------:R-:W-:Y:S01]  /*0440*/  IADD3 R5, PT, PT, R4.reuse, R5, R4 ;  /* 0x0000000504057210 */ /* 0x040fe20007ffe004 */
[----:B------:R0:W2:Y:S02]  /*0450*/  LDG.E R9, desc[UR6][R12.64] ;  /* 0x000000060c097981 */ /* 0x0000a4000c1e1900 */
[C---:B------:R-:W-:Y:S01]  /*0460*/  IMAD.WIDE R22, R4.reuse, 0x4, R28 ;  /* 0x0000000404167825 */ /* 0x040fe200078e021c */
[C---:B------:R-:W-:Y:S01]  /*0470*/  IADD3 R5, PT, PT, R4.reuse, R5, R4 ;  /* 0x0000000504057210 */ /* 0x040fe20007ffe004 */
[----:B------:R-:W4:Y:S02]  /*0480*/  LDG.E R26, desc[UR6][R28.64] ;  /* 0x000000061c1a7981 */ /* 0x000f24000c1e1900 */
[C---:B------:R-:W-:Y:S02]  /*0490*/  IMAD.WIDE R10, R4.reuse, 0x4, R20 ;  /* 0x00000004040a7825 */ /* 0x040fe400078e0214 */
[----:B------:R1:W4:Y:S02]  /*04a0*/  LDG.E R25, desc[UR6][R22.64] ;  /* 0x0000000616197981 */ /* 0x000324000c1e1900 */
[----:B------:R-:W-:-:S02]  /*04b0*/  IMAD.WIDE R14, R4, 0x4, R16 ;  /* 0x00000004040e7825 */ /* 0x000fc400078e0210 */
[----:B------:R-:W3:Y:S02]  /*04c0*/  LDG.E R21, desc[UR6][R20.64] ;  /* 0x0000000614157981 */ /* 0x000ee4000c1e1900 */
[----:B------:R-:W-:Y:S02]  /*04d0*/  IMAD.WIDE R18, R5, 0x4, R18 ;  /* 0x0000000405127825 */ /* 0x000fe400078e0212 */
[----:B------:R-:W5:Y:S02]  /*04e0*/  LDG.E R16, desc[UR6][R16.64] ;  /* 0x0000000610107981 */ /* 0x000f64000c1e1900 */
[C---:B0-----:R-:W-:Y:S02]  /*04f0*/  IMAD.WIDE R12, R4.reuse, 0x4, R10 ;  /* 0x00000004040c7825 */ /* 0x041fe400078e020a */
[----:B------:R-:W5:Y:S04]  /*0500*/  LDG.E R27, desc[UR6][R14.64] ;  /* 0x000000060e1b7981 */ /* 0x000f68000c1e1900 */
[----:B------:R0:W5:Y:S01]  /*0510*/  LDG.E R20, desc[UR6][R10.64] ;  /* 0x000000060a147981 */ /* 0x000162000c1e1900 */
[----:B-1----:R-:W-:-:S03]  /*0520*/  IMAD.WIDE R22, R4, 0x4, R18 ;  /* 0x0000000404167825 */ /* 0x002fc600078e0212 */
[----:B------:R-:W5:Y:S04]  /*0530*/  LDG.E R13, desc[UR6][R12.64] ;  /* 0x000000060c0d7981 */ /* 0x000f68000c1e1900 */
[----:B------:R-:W5:Y:S01]  /*0540*/  LDG.E R18, desc[UR6][R18.64] ;  /* 0x0000000612127981 */ /* 0x000f62000c1e1900 */
[----:B0-----:R-:W-:-:S05]  /*0550*/  IMAD.WIDE R10, R4, 0x4, R14 ;  /* 0x00000004040a7825 */ /* 0x001fca00078e020e */
[----:B------:R0:W5:Y:S01]  /*0560*/  LDG.E R12, desc[UR6][R10.64] ;  /* 0x000000060a0c7981 */ /* 0x000162000c1e1900 */
[----:B------:R-:W-:-:S06]  /*0570*/  IMAD.WIDE R28, R4, 0x4, R10 ;  /* 0x00000004041c7825 */ /* 0x000fcc00078e020a */
[----:B------:R-:W5:Y:S01]  /*0580*/  LDG.E R29, desc[UR6][R28.64] ;  /* 0x000000061c1d7981 */ /* 0x000f62000c1e1900 */
[----:B0-----:R-:W-:-:S03]  /*0590*/  IMAD.WIDE R10, R4, 0x4, R22 ;  /* 0x00000004040a7825 */ /* 0x001fc600078e0216 */
[----:B------:R-:W5:Y:S01]  /*05a0*/  LDG.E R23, desc[UR6][R22.64] ;  /* 0x0000000616177981 */ /* 0x000f62000c1e1900 */
[----:B------:R-:W-:-:S03]  /*05b0*/  IMAD.WIDE R14, R4, 0x4, R10 ;  /* 0x00000004040e7825 */ /* 0x000fc600078e020a */
[----:B------:R-:W5:Y:S04]  /*05c0*/  LDG.E R17, desc[UR6][R10.64] ;  /* 0x000000060a117981 */ /* 0x000f68000c1e1900 */
[----:B------:R-:W5:Y:S01]  /*05d0*/  LDG.E R14, desc[UR6][R14.64] ;  /* 0x000000060e0e7981 */ /* 0x000f62000c1e1900 */
[----:B------:R-:W-:-:S05]  /*05e0*/  VIADD R3, R3, 0x10 ;  /* 0x0000001003037836 */ /* 0x000fca0000000000 */
[----:B------:R-:W-:Y:S02]  /*05f0*/  ISETP.GE.AND P1, PT, R3, -0xc, PT ;  /* 0xfffffff40300780c */ /* 0x000fe40003f26270 */
[----:B------:R-:W-:-:S04]  /*0600*/  IADD3 R5, PT, PT, R4, R5, R4 ;  /* 0x0000000504057210 */ /* 0x000fc80007ffe004 */
[----:B------:R-:W-:Y:S02]  /*0610*/  IADD3 R5, PT, PT, R4, R5, R4 ;  /* 0x0000000504057210 */ /* 0x000fe40007ffe004 */
[----:B--2---:R-:W-:-:S04]  /*0620*/  IADD3 R8, PT, PT, R9, R8, R7 ;  /* 0x0000000809087210 */ /* 0x004fc80007ffe007 */
[----:B----4-:R-:W-:-:S04]  /*0630*/  IADD3 R8, PT, PT, R25, R26, R8 ;  /* 0x0000001a19087210 */ /* 0x010fc80007ffe008 */
[----:B---3--:R-:W-:-:S04]  /*0640*/  IADD3 R8, PT, PT, R21, R24, R8 ;  /* 0x0000001815087210 */ /* 0x008fc80007ffe008 */
[----:B-----5:R-:W-:-:S04]  /*0650*/  IADD3 R8, PT, PT, R13, R20, R8 ;  /* 0x000000140d087210 */ /* 0x020fc80007ffe008 */
[----:B------:R-:W-:-:S04]  /*0660*/  IADD3 R8, PT, PT, R27, R16, R8 ;  /* 0x000000101b087210 */ /* 0x000fc80007ffe008 */
[----:B------:R-:W-:-:S04]  /*0670*/  IADD3 R8, PT, PT, R29, R12, R8 ;  /* 0x0000000c1d087210 */ /* 0x000fc80007ffe008 */
[----:B------:R-:W-:-:S04]  /*0680*/  IADD3 R8, PT, PT, R23, R18, R8 ;  /* 0x0000001217087210 */ /* 0x000fc80007ffe008 */
[----:B------:R-:W-:Y:S01]  /*0690*/  IADD3 R7, PT, PT, R14, R17, R8 ;  /* 0x000000110e077210 */ /* 0x000fe20007ffe008 */
[----:B------:R-:W-:Y:S06]  /*06a0*/  @!P1 BRA `(.L_x_9) ;  /* 0xfffffffc00309947 */ /* 0x000fec000383ffff */
.L_x_8:
[----:B------:R-:W-:Y:S05]  /*06b0*/  BSYNC.RECONVERGENT B3 ;  /* 0x0000000000037941 */ /* 0x000fea0003800200 */
.L_x_7:
[----:B------:R-:W-:Y:S01]  /*06c0*/  IMAD.MOV R8, RZ, RZ, -R3 ;  /* 0x000000ffff087224 */ /* 0x000fe200078e0a03 */
[----:B------:R-:W-:Y:S04]  /*06d0*/  BSSY.RECONVERGENT B3, `(.L_x_10) ;  /* 0x000001e000037945 */ /* 0x000fe80003800200 */
[----:B------:R-:W-:-:S13]  /*06e0*/  ISETP.GT.AND P1, PT, R8, 0x4, PT ;  /* 0x000000040800780c */ /* 0x000fda0003f24270 */
[----:B------:R-:W-:Y:S05]  /*06f0*/  @!P1 BRA `(.L_x_11) ;  /* 0x00000000006c9947 */ /* 0x000fea0003800000 */
[----:B------:R-:W0:Y:S01]  /*0700*/  LDC.64 R12, c[0x0][0x380] ;  /* 0x0000e000ff0c7b82 */ /* 0x000e220000000a00 */
[----:B------:R-:W-:Y:S01]  /*0710*/  IADD3 R9, PT, PT, R4, R5, R4 ;  /* 0x0000000504097210 */ /* 0x000fe20007ffe004 */
[----:B0-----:R-:W-:-:S03]  /*0720*/  IMAD.WIDE R22, R5, 0x4, R12 ;  /* 0x0000000405167825 */ /* 0x001fc600078e020c */
[C---:B------:R-:W-:Y:S01]  /*0730*/  IADD3 R5, PT, PT, R4.reuse, R9, R4 ;  /* 0x0000000904057210 */ /* 0x040fe20007ffe004 */
[----:B------:R-:W-:Y:S02]  /*0740*/  IMAD.WIDE R14, R4, 0x4, R22 ;  /* 0x00000004040e7825 */ /* 0x000fe400078e0216 */
[----:B------:R-:W2:Y:S02]  /*0750*/  LDG.E R22, desc[UR6][R22.64] ;  /* 0x0000000616167981 */ /* 0x000ea4000c1e1900 */
[----:B------:R-:W-:-:S04]  /*0760*/  IMAD.WIDE R12, R5, 0x4, R12 ;  /* 0x00000004050c7825 */ /* 0x000fc800078e020c */
[C---:B------:R-:W-:Y:S02]  /*0770*/  IMAD.WIDE R8, R4.reuse, 0x4, R14 ;  /* 0x0000000404087825 */ /* 0x040fe400078e020e */
[----:B------:R-:W2:Y:S02]  /*0780*/  LDG.E R14, desc[UR6][R14.64] ;  /* 0x000000060e0e7981 */ /* 0x000ea4000c1e1900 */
[C---:B------:R-:W-:Y:S02]  /*0790*/  IMAD.WIDE R10, R4.reuse, 0x4, R12 ;  /* 0x00000004040a7825 */ /* 0x040fe400078e020c */
[----:B------:R-:W3:Y:S02]  /*07a0*/  LDG.E R13, desc[UR6][R12.64] ;  /* 0x000000060c0d7981 */ /* 0x000ee4000c1e1900 */
[C---:B------:R-:W-:Y:S02]  /*07b0*/  IMAD.WIDE R16, R4.reuse, 0x4, R8 ;  /* 0x0000000404107825 */ /* 0x040fe400078e0208 */
[----:B------:R-:W4:Y:S02]  /*07c0*/  LDG.E R9, desc[UR6][R8.64] ;  /* 0x0000000608097981 */ /* 0x000f24000c1e1900 */
[----:B------:R-:W-:-:S02]  /*07d0*/  IMAD.WIDE R18, R4, 0x4, R10 ;  /* 0x0000000404127825 */ /* 0x000fc400078e020a */
[----:B------:R-:W4:Y:S02]  /*07e0*/  LDG.E R16, desc[UR6][R16.64] ;  /* 0x0000000610107981 */ /* 0x000f24000c1e1900 */
[C---:B------:R-:W-:Y:S02]  /*07f0*/  IMAD.WIDE R20, R4.reuse, 0x4, R18 ;  /* 0x0000000404147825 */ /* 0x040fe400078e0212 */
[----:B------:R-:W3:Y:S04]  /*0800*/  LDG.E R10, desc[UR6][R10.64] ;  /* 0x000000060a0a7981 */ /* 0x000ee8000c1e1900 */
[----:B------:R-:W5:Y:S04]  /*0810*/  LDG.E R19, desc[UR6][R18.64] ;  /* 0x0000000612137981 */ /* 0x000f68000c1e1900 */
[----:B------:R-:W5:Y:S01]  /*0820*/  LDG.E R20, desc[UR6][R20.64] ;  /* 0x0000000614147981 */ /* 0x000f62000c1e1900 */
[----:B------:R-:W-:Y:S01]  /*0830*/  IADD3 R5, PT, PT, R4, R5, R4 ;  /* 0x0000000504057210 */ /* 0x000fe20007ffe004 */
[----:B------:R-:W-:Y:S01]  /*0840*/  VIADD R3, R3, 0x8 ;  /* 0x0000000803037836 */ /* 0x000fe20000000000 */
[----:B------:R-:W-:-:S02]  /*0850*/  PLOP3.LUT P0, PT, PT, PT, PT, 0x8, 0x80 ;  /* 0x000000000080781c */ /* 0x000fc40003f0e170 */
[----:B------:R-:W-:Y:S02]  /*0860*/  IADD3 R5, PT, PT, R4, R5, R4 ;  /* 0x0000000504057210 */ /* 0x000fe40007ffe004 */
[----:B--2---:R-:W-:-:S04]  /*0870*/  IADD3 R22, PT, PT, R14, R22, R7 ;  /* 0x000000160e167210 */ /* 0x004fc80007ffe007 */
[----:B----4-:R-:W-:-:S04]  /*0880*/  IADD3 R22, PT, PT, R16, R9, R22 ;  /* 0x0000000910167210 */ /* 0x010fc80007ffe016 */
[----:B---3--:R-:W-:-:S04]  /*0890*/  IADD3 R22, PT, PT, R10, R13, R22 ;  /* 0x0000000d0a167210 */ /* 0x008fc80007ffe016 */
[----:B-----5:R-:W-:-:S07]  /*08a0*/  IADD3 R7, PT, PT, R20, R19, R22 ;  /* 0x0000001314077210 */ /* 0x020fce0007ffe016 */
.L_x_11:
[----:B------:R-:W-:Y:S05]  /*08b0*/  BSYNC.RECONVERGENT B3 ;  /* 0x0000000000037941 */ /* 0x000fea0003800200 */
.L_x_10:
[----:B------:R-:W-:-:S13]  /*08c0*/  ISETP.NE.OR P0, PT, R3, RZ, P0 ;  /* 0x000000ff0300720c */ /* 0x000fda0000705670 */
[----:B------:R-:W-:Y:S05]  /*08d0*/  @!P0 BREAK.RELIABLE B0 ;  /* 0x0000000000008942 */ /* 0x000fea0003800100 */
[----:B------:R-:W-:Y:S05]  /*08e0*/  @!P0 BRA `(.L_x_4) ;  /* 0x0000000000448947 */ /* 0x000fea0003800000 */
.L_x_6:
[----:B------:R-:W-:Y:S05]  /*08f0*/  BSYNC.RELIABLE B0 ;  /* 0x0000000000007941 */ /* 0x000fea0003800100 */
.L_x_5:
[----:B------:R-:W0:Y:S02]  /*0900*/  LDC.64 R8, c[0x0][0x380] ;  /* 0x0000e000ff087b82 */ /* 0x000e240000000a00 */
[----:B0-----:R-:W-:-:S04]  /*0910*/  IMAD.WIDE R8, R5, 0x4, R8 ;  /* 0x0000000405087825 */ /* 0x001fc800078e0208 */
[C---:B------:R-:W-:Y:S02]  /*0920*/  IMAD.WIDE R10, R4.reuse, 0x4, R8 ;  /* 0x00000004040a7825 */ /* 0x040fe400078e0208 */
[----:B------:R-:W2:Y:S02]  /*0930*/  LDG.E R8, desc[UR6][R8.64] ;  /* 0x0000000608087981 */ /* 0x000ea4000c1e1900 */
[C---:B------:R-:W-:Y:S02]  /*0940*/  IMAD.WIDE R12, R4.reuse, 0x4, R10 ;  /* 0x00000004040c7825 */ /* 0x040fe400078e020a */
[----:B------:R-:W2:Y:S02]  /*0950*/  LDG.E R10, desc[UR6][R10.64] ;  /* 0x000000060a0a7981 */ /* 0x000ea4000c1e1900 */
[----:B------:R-:W-:Y:S02]  /*0960*/  IMAD.WIDE R14, R4, 0x4, R12 ;  /* 0x00000004040e7825 */ /* 0x000fe400078e020c */
[----:B------:R-:W3:Y:S04]  /*0970*/  LDG.E R12, desc[UR6][R12.64] ;  /* 0x000000060c0c7981 */ /* 0x000ee8000c1e1900 */
[----:B------:R-:W3:Y:S01]  /*0980*/  LDG.E R14, desc[UR6][R14.64] ;  /* 0x000000060e0e7981 */ /* 0x000ee2000c1e1900 */
[----:B------:R-:W-:-:S05]  /*0990*/  VIADD R3, R3, 0x4 ;  /* 0x0000000403037836 */ /* 0x000fca0000000000 */
[----:B------:R-:W-:Y:S02]  /*09a0*/  ISETP.NE.AND P0, PT, R3, RZ, PT ;  /* 0x000000ff0300720c */ /* 0x000fe40003f05270 */
[----:B------:R-:W-:-:S04]  /*09b0*/  IADD3 R5, PT, PT, R4, R5, R4 ;  /* 0x0000000504057210 */ /* 0x000fc80007ffe004 */
[----:B------:R-:W-:Y:S02]  /*09c0*/  IADD3 R5, PT, PT, R4, R5, R4 ;  /* 0x0000000504057210 */ /* 0x000fe40007ffe004 */
[----:B--2---:R-:W-:-:S04]  /*09d0*/  IADD3 R7, PT, PT, R10, R8, R7 ;  /* 0x000000080a077210 */ /* 0x004fc80007ffe007 */
[----:B---3--:R-:W-:Y:S01]  /*09e0*/  IADD3 R7, PT, PT, R14, R12, R7 ;  /* 0x0000000c0e077210 */ /* 0x008fe20007ffe007 */
[----:B------:R-:W-:Y:S06]  /*09f0*/  @P0 BRA `(.L_x_5) ;  /* 0xfffffffc00c00947 */ /* 0x000fec000383ffff */
.L_x_4:
[----:B------:R-:W-:Y:S05]  /*0a00*/  BSYNC.RECONVERGENT B1 ;  /* 0x0000000000017941 */ /* 0x000fea0003800200 */
.L_x_3:
[----:B------:R-:W-:-:S13]  /*0a10*/  ISETP.NE.AND P0, PT, R6, RZ, PT ;  /* 0x000000ff0600720c */ /* 0x000fda0003f05270 */
[----:B------:R-:W-:Y:S05]  /*0a20*/  @!P0 BRA `(.L_x_2) ;  /* 0x0000000000248947 */ /* 0x000fea0003800000 */
[----:B------:R-:W0:Y:S01]  /*0a30*/  LDC.64 R8, c[0x0][0x380] ;  /* 0x0000e000ff087b82 */ /* 0x000e220000000a00 */
[----:B------:R-:W-:-:S07]  /*0a40*/  IMAD.MOV R6, RZ, RZ, -R6 ;  /* 0x000000ffff067224 */ /* 0x000fce00078e0a06 */
.L_x_12:
[----:B0-----:R-:W-:-:S06]  /*0a50*/  IMAD.WIDE R10, R5, 0x4, R8 ;  /* 0x00000004050a7825 */ /* 0x001fcc00078e0208 */
[----:B------:R-:W2:Y:S01]  /*0a60*/  LDG.E R10, desc[UR6][R10.64] ;  /* 0x000000060a0a7981 */ /* 0x000ea2000c1e1900 */
[----:B------:R-:W-:Y:S01]  /*0a70*/  IADD3 R6, PT, PT, R6, 0x1, RZ ;  /* 0x0000000106067810 */ /* 0x000fe20007ffe0ff */
[----:B------:R-:W-:-:S03]  /*0a80*/  IMAD.IADD R5, R4, 0x1, R5 ;  /* 0x0000000104057824 */ /* 0x000fc600078e0205 */
[----:B------:R-:W-:Y:S01]  /*0a90*/  ISETP.NE.AND P0, PT, R6, RZ, PT ;  /* 0x000000ff0600720c */ /* 0x000fe20003f05270 */
[----:B--2---:R-:W-:-:S12]  /*0aa0*/  IMAD.IADD R7, R10, 0x1, R7 ;  /* 0x000000010a077824 */ /* 0x004fd800078e0207 */
[----:B------:R-:W-:Y:S05]  /*0ab0*/  @P0 BRA `(.L_x_12) ;  /* 0xfffffffc00e40947 */ /* 0x000fea000383ffff */
.L_x_2:
[----:B------:R-:W-:Y:S05]  /*0ac0*/  BSYNC.RECONVERGENT B2 ;  /* 0x0000000000027941 */ /* 0x000fea0003800200 */
.L_x_1:
[----:B------:R-:W-:Y:S05]  /*0ad0*/  WARPSYNC.ALL ;  /* 0x0000000000007948 */ /* 0x000fea0003800000 */
[----:B------:R-:W0:Y:S01]  /*0ae0*/  S2UR UR5, SR_CgaCtaId ;  /* 0x00000000000579c3 */ /* 0x000e220000008800 */
[----:B------:R-:W-:Y:S01]  /*0af0*/  UMOV UR4, 0x400 ;  /* 0x0000040000047882 */ /* 0x000fe20000000000 */
[C---:B------:R-:W-:Y:S02]  /*0b00*/  ISETP.GT.U32.AND P0, PT, R2.reuse, 0x1ff, PT ;  /* 0x000001ff0200780c */ /* 0x040fe40003f04070 */
[----:B------:R-:W-:Y:S01]  /*0b10*/  ISETP.GT.U32.AND P1, PT, R2, 0xff, PT ;  /* 0x000000ff0200780c */ /* 0x000fe20003f24070 */
[----:B0-----:R-:W-:-:S06]  /*0b20*/  ULEA UR4, UR5, UR4, 0x18 ;  /* 0x0000000405047291 */ /* 0x001fcc000f8ec0ff */
[----:B------:R-:W-:-:S05]  /*0b30*/  LEA R4, R2, UR4, 0x2 ;  /* 0x0000000402047c11 */ /* 0x000fca000f8e10ff */
[----:B------:R-:W-:Y:S01]  /*0b40*/  STS [R4], R7 ;  /* 0x0000000704007388 */ /* 0x000fe20000000800 */
[----:B------:R-:W-:Y:S06]  /*0b50*/  BAR.SYNC.DEFER_BLOCKING 0x0 ;  /* 0x0000000000007b1d */ /* 0x000fec0000010000 */
[----:B------:R-:W-:Y:S04]  /*0b60*/  @!P0 LDS R3, [R4+0x800] ;  /* 0x0008000004038984 */ /* 0x000fe80000000800 */
[----:B------:R-:W0:Y:S02]  /*0b70*/  @!P0 LDS R6, [R4] ;  /* 0x0000000004068984 */ /* 0x000e240000000800 */
[----:B0-----:R-:W-:-:S05]  /*0b80*/  @!P0 IMAD.IADD R3, R3, 0x1, R6 ;  /* 0x0000000103038824 */ /* 0x001fca00078e0206 */
[----:B------:R-:W-:Y:S01]  /*0b90*/  @!P0 STS [R4], R3 ;  /* 0x0000000304008388 */ /* 0x000fe20000000800 */
[----:B------:R-:W-:Y:S01]  /*0ba0*/  BAR.SYNC.DEFER_BLOCKING 0x0 ;  /* 0x0000000000007b1d */ /* 0x000fe20000010000 */
[----:B------:R-:W-:-:S05]  /*0bb0*/  ISETP.GT.U32.AND P0, PT, R2, 0x7f, PT ;  /* 0x0000007f0200780c */ /* 0x000fca0003f04070 */
        /* <DEDUP_REMOVED lines=20> */
[----:B0-----:R-:W-:-:S05]  /*0d00*/  @!P0 IADD3 R5, PT, PT, R5, R6, RZ ;  /* 0x0000000605058210 */ /* 0x001fca0007ffe0ff */
        /* <DEDUP_REMOVED lines=20> */
[----:B------:R-:W-:-:S05]  /*0e50*/  ISETP.NE.AND P1, PT, R2, RZ, PT ;  /* 0x000000ff0200720c */ /* 0x000fca0003f25270 */
[----:B------:R-:W-:Y:S04]  /*0e60*/  @!P0 LDS R6, [R4+0x8] ;  /* 0x0000080004068984 */ /* 0x000fe80000000800 */
[----:B------:R-:W0:Y:S02]  /*0e70*/  @!P0 LDS R7, [R4] ;  /* 0x0000000004078984 */ /* 0x000e240000000800 */
[----:B0-----:R-:W-:-:S05]  /*0e80*/  @!P0 IMAD.IADD R7, R6, 0x1, R7 ;  /* 0x0000000106078824 */ /* 0x001fca00078e0207 */
[----:B------:R-:W-:Y:S01]  /*0e90*/  @!P0 STS [R4], R7 ;  /* 0x0000000704008388 */ /* 0x000fe20000000800 */
[----:B------:R-:W-:Y:S06]  /*0ea0*/  BAR.SYNC.DEFER_BLOCKING 0x0 ;  /* 0x0000000000007b1d */ /* 0x000fec0000010000 */
[----:B------:R-:W-:Y:S04]  /*0eb0*/  @!P1 LDS R2, [UR4+0x4] ;  /* 0x00000404ff029984 */ /* 0x000fe80008000800 */
[----:B------:R-:W0:Y:S02]  /*0ec0*/  @!P1 LDS R3, [R4] ;  /* 0x0000000004039984 */ /* 0x000e240000000800 */
[----:B0-----:R-:W-:-:S05]  /*0ed0*/  @!P1 IMAD.IADD R3, R2, 0x1, R3 ;  /* 0x0000000102039824 */ /* 0x001fca00078e0203 */
[----:B------:R0:W-:Y:S01]  /*0ee0*/  @!P1 STS [R4], R3 ;  /* 0x0000000304009388 */ /* 0x0001e20000000800 */
[----:B------:R-:W-:Y:S06]  /*0ef0*/  BAR.SYNC.DEFER_BLOCKING 0x0 ;  /* 0x0000000000007b1d */ /* 0x000fec0000010000 */
[----:B------:R-:W-:Y:S05]  /*0f00*/  @P1 EXIT ;  /* 0x000000000000194d */ /* 0x000fea0003800000 */
[----:B------:R-:W1:Y:S01]  /*0f10*/  LDS R5, [UR4] ;  /* 0x00000004ff057984 */ /* 0x000e620008000800 */
[----:B0-----:R-:W0:Y:S02]  /*0f20*/  LDC.64 R2, c[0x0][0x390] ;  /* 0x0000e400ff027b82 */ /* 0x001e240000000a00 */
[----:B0-----:R-:W-:-:S05]  /*0f30*/  IMAD.WIDE.U32 R2, R0, 0x4, R2 ;  /* 0x0000000400027825 */ /* 0x001fca00078e0002 */
[----:B-1----:R-:W-:Y:S01]  /*0f40*/  STG.E desc[UR6][R2.64], R5 ;  /* 0x0000000502007986 */ /* 0x002fe2000c101906 */
[----:B------:R-:W-:Y:S05]  /*0f50*/  EXIT ;  /* 0x000000000000794d */ /* 0x000fea0003800000 */
.L_x_13:
        /* <DEDUP_REMOVED lines=10> */
.L_x_15:


//--------------------- .nv.shared._Z3sumPiS_     --------------------------
	.section	.nv.shared._Z3sumPiS_,"aw",@nobits
	.sectionflags	@""
	.align	4
.nv.shared._Z3sumPiS_:
	.zero		1184


//--------------------- .nv.shared.reserved.0     --------------------------
	.section	.nv.shared.reserved.0,"aw",@nobits
	.weak		__nv_reservedSMEM_offset_0_alias
	.size		__nv_reservedSMEM_offset_0_alias, 0, 64
	.other		__nv_reservedSMEM_offset_0_alias,@"STO_CUDA_RESERVED_SHARED STV_DEFAULT"
__nv_reservedSMEM_offset_0_alias:
	.zero		0
	.zero		64


//--------------------- .nv.shared._Z11parallelSumPKiiPi --------------------------
	.section	.nv.shared._Z11parallelSumPKiiPi,"aw",@nobits
	.sectionflags	@""
	.align	4
.nv.shared._Z11parallelSumPKiiPi:
	.zero		5120


//--------------------- .nv.constant0._Z3sumPiS_  --------------------------
	.section	.nv.constant0._Z3sumPiS_,"a",@progbits
	.sectionflags	@""
	.align	4
.nv.constant0._Z3sumPiS_:
	.zero		912


//--------------------- .nv.constant0._Z11parallelSumPKiiPi --------------------------
	.section	.nv.constant0._Z11parallelSumPKiiPi,"a",@progbits
	.sectionflags	@""
	.align	4
.nv.constant0._Z11parallelSumPKiiPi:
	.zero		920


//--------------------- SYMBOLS --------------------------

	.type		.nv.reservedSmem.offset0,@object
	.size		.nv.reservedSmem.offset0,0x4
	.type		.nv.reservedSmem.cap,@object
	.size		.nv.reservedSmem.cap,0x4
